//
// Generated by NVIDIA NVVM Compiler
//
// Compiler Build ID: CL-36424714
// Cuda compilation tools, release 13.0, V13.0.88
// Based on NVVM 20.0.0
//

.version 9.0
.target sm_100
.address_size 64

	// .globl	_Z13prescanKernelPfS_i
.extern .shared .align 16 .b8 scanArray[];

.visible .entry _Z13prescanKernelPfS_i(
	.param .u64 .ptr .align 1 _Z13prescanKernelPfS_i_param_0,
	.param .u64 .ptr .align 1 _Z13prescanKernelPfS_i_param_1,
	.param .u32 _Z13prescanKernelPfS_i_param_2
)
{
	.reg .pred 	%p<8>;
	.reg .b32 	%r<32>;
	.reg .b32 	%f<12>;
	.reg .b64 	%rd<9>;

	ld.param.u64 	%rd1, [_Z13prescanKernelPfS_i_param_0];
	ld.param.u64 	%rd2, [_Z13prescanKernelPfS_i_param_1];
	ld.param.u32 	%r12, [_Z13prescanKernelPfS_i_param_2];
	mov.u32 	%r1, %tid.x;
	setp.eq.s32 	%p1, %r1, 0;
	mov.f32 	%f11, 0f00000000;
	@%p1 bra 	$L__BB0_2;
	cvta.to.global.u64 	%rd3, %rd2;
	add.s32 	%r13, %r1, -1;
	mul.wide.u32 	%rd4, %r13, 4;
	add.s64 	%rd5, %rd3, %rd4;
	ld.global.f32 	%f11, [%rd5];
$L__BB0_2:
	shl.b32 	%r14, %r1, 2;
	mov.u32 	%r15, scanArray;
	add.s32 	%r2, %r15, %r14;
	st.shared.f32 	[%r2], %f11;
	bar.sync 	0;
	setp.lt.s32 	%p2, %r12, 2;
	@%p2 bra 	$L__BB0_7;
	shl.b32 	%r17, %r1, 1;
	add.s32 	%r3, %r17, 2;
	mov.b32 	%r30, 1;
$L__BB0_4:
	mul.lo.s32 	%r7, %r3, %r30;
	setp.ge.s32 	%p3, %r7, %r12;
	@%p3 bra 	$L__BB0_6;
	sub.s32 	%r18, %r7, %r30;
	shl.b32 	%r19, %r18, 2;
	add.s32 	%r21, %r15, %r19;
	ld.shared.f32 	%f4, [%r21];
	shl.b32 	%r22, %r30, 2;
	add.s32 	%r23, %r21, %r22;
	ld.shared.f32 	%f5, [%r23];
	add.f32 	%f6, %f4, %f5;
	st.shared.f32 	[%r23], %f6;
$L__BB0_6:
	shl.b32 	%r30, %r30, 1;
	bar.sync 	0;
	setp.lt.s32 	%p4, %r30, %r12;
	@%p4 bra 	$L__BB0_4;
$L__BB0_7:
	shr.s32 	%r31, %r12, 1;
	setp.lt.s32 	%p5, %r31, 1;
	@%p5 bra 	$L__BB0_12;
	shl.b32 	%r24, %r1, 1;
	add.s32 	%r5, %r24, 2;
$L__BB0_9:
	mul.lo.s32 	%r10, %r5, %r31;
	setp.ge.s32 	%p6, %r10, %r12;
	@%p6 bra 	$L__BB0_11;
	shl.b32 	%r25, %r10, 2;
	add.s32 	%r27, %r15, %r25;
	ld.shared.f32 	%f7, [%r27];
	shl.b32 	%r28, %r31, 2;
	add.s32 	%r29, %r27, %r28;
	ld.shared.f32 	%f8, [%r29];
	add.f32 	%f9, %f7, %f8;
	st.shared.f32 	[%r29], %f9;
$L__BB0_11:
	bar.sync 	0;
	shr.u32 	%r11, %r31, 1;
	setp.gt.u32 	%p7, %r31, 1;
	mov.u32 	%r31, %r11;
	@%p7 bra 	$L__BB0_9;
$L__BB0_12:
	cvta.to.global.u64 	%rd6, %rd1;
	ld.shared.f32 	%f10, [%r2];
	mul.wide.u32 	%rd7, %r1, 4;
	add.s64 	%rd8, %rd6, %rd7;
	st.global.f32 	[%rd8], %f10;
	bar.sync 	0;
	ret;

}


// ===== COMPILED SASS (sm_100) =====

	.target	sm_100

	.elftype	@"ET_EXEC"


//--------------------- .note.nv.tkinfo           --------------------------
	.section	.note.nv.tkinfo,"",@"SHT_NOTE"
	.sectionflags	@"SHF_NOTE_NV_TKINFO"
	.tkinfo
        /*0018*/ 	.word	0x00000002
        /*0030*/ 	.string	""
        /*0030*/ 	.string	"ptxas"
        /*0030*/ 	.string	"Cuda compilation tools, release 13.0, V13.0.88"
        /*0030*/ 	.string	"Build cuda_13.0.r13.0/compiler.36424714_0"
        /*0030*/ 	.string	"-arch sm_100 -m 64 "



//--------------------- .note.nv.cuinfo           --------------------------
	.section	.note.nv.cuinfo,"",@"SHT_NOTE"
	.sectionflags	@"SHF_NOTE_NV_CUINFO"
        /*0018*/ 	.short	0x0002
        /*001a*/ 	.short	0x0064
        /*001c*/ 	.short	0x0082
	.zero		2


//--------------------- .nv.info                  --------------------------
	.section	.nv.info,"",@"SHT_CUDA_INFO"
	.align	4


	//----- nvinfo : EIATTR_REGCOUNT
	.align		4
        /*0000*/ 	.byte	0x04, 0x2f
        /*0002*/ 	.short	(.L_1 - .L_0)
	.align		4
.L_0:
        /*0004*/ 	.word	index@(_Z13prescanKernelPfS_i)
        /*0008*/ 	.word	0x0000000e


	//----- nvinfo : EIATTR_FRAME_SIZE
	.align		4
.L_1:
        /*000c*/ 	.byte	0x04, 0x11
        /*000e*/ 	.short	(.L_3 - .L_2)
	.align		4
.L_2:
        /*0010*/ 	.word	index@(_Z13prescanKernelPfS_i)
        /*0014*/ 	.word	0x00000000


	//----- nvinfo : EIATTR_MIN_STACK_SIZE
	.align		4
.L_3:
        /*0018*/ 	.byte	0x04, 0x12
        /*001a*/ 	.short	(.L_5 - .L_4)
	.align		4
.L_4:
        /*001c*/ 	.word	index@(_Z13prescanKernelPfS_i)
        /*0020*/ 	.word	0x00000000
.L_5:


//--------------------- .nv.compat                --------------------------
	.section	.nv.compat,"",@"SHT_CUDA_COMPAT_INFO"
	.align	4
        /*0000*/ 	.byte	0x02, 0x09, 0x00, 0x00, 0x02, 0x02, 0x01, 0x00, 0x02, 0x05, 0x05, 0x00, 0x03, 0x07, 0x01, 0x01
        /*0010*/ 	.byte	0x02, 0x03, 0x00, 0x00, 0x02, 0x06, 0x01, 0x00, 0x04, 0x0b, 0x08, 0x00, 0x09, 0x00, 0x00, 0x00
        /*0020*/ 	.byte	0x00, 0x00, 0x00, 0x00


//--------------------- .nv.info._Z13prescanKernelPfS_i --------------------------
	.section	.nv.info._Z13prescanKernelPfS_i,"",@"SHT_CUDA_INFO"
	.sectionflags	@""
	.align	4


	//----- nvinfo : EIATTR_CUDA_API_VERSION
	.align		4
        /*0000*/ 	.byte	0x04, 0x37
        /*0002*/ 	.short	(.L_7 - .L_6)
.L_6:
        /*0004*/ 	.word	0x00000082


	//----- nvinfo : EIATTR_KPARAM_INFO
	.align		4
.L_7:
        /*0008*/ 	.byte	0x04, 0x17
        /*000a*/ 	.short	(.L_9 - .L_8)
.L_8:
        /*000c*/ 	.word	0x00000000
        /*0010*/ 	.short	0x0002
        /*0012*/ 	.short	0x0010
        /*0014*/ 	.byte	0x00, 0xf0, 0x11, 0x00


	//----- nvinfo : EIATTR_KPARAM_INFO
	.align		4
.L_9:
        /*0018*/ 	.byte	0x04, 0x17
        /*001a*/ 	.short	(.L_11 - .L_10)
.L_10:
        /*001c*/ 	.word	0x00000000
        /*0020*/ 	.short	0x0001
        /*0022*/ 	.short	0x0008
        /*0024*/ 	.byte	0x00, 0xf5, 0x21, 0x00


	//----- nvinfo : EIATTR_KPARAM_INFO
	.align		4
.L_11:
        /*0028*/ 	.byte	0x04, 0x17
        /*002a*/ 	.short	(.L_13 - .L_12)
.L_12:
        /*002c*/ 	.word	0x00000000
        /*0030*/ 	.short	0x0000
        /*0032*/ 	.short	0x0000
        /*0034*/ 	.byte	0x00, 0xf5, 0x21, 0x00


	//----- nvinfo : EIATTR_SPARSE_MMA_MASK
	.align		4
.L_13:
        /*0038*/ 	.byte	0x03, 0x50
        /*003a*/ 	.short	0x0000


	//----- nvinfo : EIATTR_MAXREG_COUNT
	.align		4
        /*003c*/ 	.byte	0x03, 0x1b
        /*003e*/ 	.short	0x00ff


	//----- nvinfo : EIATTR_NUM_BARRIERS
	.align		4
        /*0040*/ 	.byte	0x02, 0x4c
        /*0042*/ 	.byte	0x01
	.zero		1


	//----- nvinfo : EIATTR_MERCURY_ISA_VERSION
	.align		4
        /*0044*/ 	.byte	0x03, 0x5f
        /*0046*/ 	.short	0x0101


	//----- nvinfo : EIATTR_VRC_CTA_INIT_COUNT
	.align		4
        /*0048*/ 	.byte	0x02, 0x4a
	.zero		1
	.zero		1


	//----- nvinfo : EIATTR_EXIT_INSTR_OFFSETS
	.align		4
        /*004c*/ 	.byte	0x04, 0x1c
        /*004e*/ 	.short	(.L_15 - .L_14)


	//   ....[0]....
.L_14:
        /*0050*/ 	.word	0x000003b0


	//----- nvinfo : EIATTR_CBANK_PARAM_SIZE
	.align		4
.L_15:
        /*0054*/ 	.byte	0x03, 0x19
        /*0056*/ 	.short	0x0014


	//----- nvinfo : EIATTR_PARAM_CBANK
	.align		4
        /*0058*/ 	.byte	0x04, 0x0a
        /*005a*/ 	.short	(.L_17 - .L_16)
	.align		4
.L_16:
        /*005c*/ 	.word	index@(.nv.constant0._Z13prescanKernelPfS_i)
        /*0060*/ 	.short	0x0380
        /*0062*/ 	.short	0x0014


	//----- nvinfo : EIATTR_SW_WAR
	.align		4
.L_17:
        /*0064*/ 	.byte	0x04, 0x36
        /*0066*/ 	.short	(.L_19 - .L_18)
.L_18:
        /*0068*/ 	.word	0x00000008
.L_19:


//--------------------- .nv.callgraph             --------------------------
	.section	.nv.callgraph,"",@"SHT_CUDA_CALLGRAPH"
	.align	4
	.sectionentsize	8
	.align		4
        /*0000*/ 	.word	0x00000000
	.align		4
        /*0004*/ 	.word	0xffffffff
	.align		4
        /*0008*/ 	.word	0x00000000
	.align		4
        /*000c*/ 	.word	0xfffffffe
	.align		4
        /*0010*/ 	.word	0x00000000
	.align		4
        /*0014*/ 	.word	0xfffffffd
	.align		4
        /*0018*/ 	.word	0x00000000
	.align		4
        /*001c*/ 	.word	0xfffffffc


//--------------------- .text._Z13prescanKernelPfS_i --------------------------
	.section	.text._Z13prescanKernelPfS_i,"ax",@progbits
	.align	128
        .global         _Z13prescanKernelPfS_i
        .type           _Z13prescanKernelPfS_i,@function
        .size           _Z13prescanKernelPfS_i,(.L_x_5 - _Z13prescanKernelPfS_i)
        .other          _Z13prescanKernelPfS_i,@"STO_CUDA_ENTRY STV_DEFAULT"
_Z13prescanKernelPfS_i:
.text._Z13prescanKernelPfS_i:
[----:B------:R-:W-:Y:S01]  /*0000*/  LDC R1, c[0x0][0x37c] ;  /* 0x0000df00ff017b82 */ /* 0x000fe20000000800 */
[----:B------:R-:W0:Y:S01]  /*0010*/  S2R R9, SR_TID.X ;  /* 0x0000000000097919 */ /* 0x000e220000002100 */
[----:B------:R-:W1:Y:S01]  /*0020*/  LDCU.64 UR8, c[0x0][0x358] ;  /* 0x00006b00ff0877ac */ /* 0x000e620008000a00 */
[----:B------:R-:W-:-:S05]  /*0030*/  IMAD.MOV.U32 R0, RZ, RZ, RZ ;  /* 0x000000ffff007224 */ /* 0x000fca00078e00ff */
[----:B------:R-:W2:Y:S01]  /*0040*/  S2UR UR5, SR_CgaCtaId ;  /* 0x00000000000579c3 */ /* 0x000ea20000008800 */
[----:B------:R-:W3:Y:S01]  /*0050*/  LDCU UR6, c[0x0][0x390] ;  /* 0x00007200ff0677ac */ /* 0x000ee20008000800 */
[----:B0-----:R-:W-:-:S13]  /*0060*/  ISETP.NE.AND P0, PT, R9, RZ, PT ;  /* 0x000000ff0900720c */ /* 0x001fda0003f05270 */
[----:B------:R-:W0:Y:S01]  /*0070*/  @P0 LDC.64 R2, c[0x0][0x388] ;  /* 0x0000e200ff020b82 */ /* 0x000e220000000a00 */
[----:B------:R-:W-:-:S04]  /*0080*/  @P0 VIADD R5, R9, 0xffffffff ;  /* 0xffffffff09050836 */ /* 0x000fc80000000000 */
[----:B0-----:R-:W-:-:S05]  /*0090*/  @P0 IMAD.WIDE.U32 R2, R5, 0x4, R2 ;  /* 0x0000000405020825 */ /* 0x001fca00078e0002 */
[----:B-1----:R-:W4:Y:S01]  /*00a0*/  @P0 LDG.E R0, desc[UR8][R2.64] ;  /* 0x0000000802000981 */ /* 0x002f22000c1e1900 */
[----:B------:R-:W-:Y:S01]  /*00b0*/  UMOV UR4, 0x400 ;  /* 0x0000040000047882 */ /* 0x000fe20000000000 */
[----:B---3--:R-:W-:Y:S02]  /*00c0*/  UISETP.GE.AND UP0, UPT, UR6, 0x2, UPT ;  /* 0x000000020600788c */ /* 0x008fe4000bf06270 */
[----:B--2---:R-:W-:-:S06]  /*00d0*/  ULEA UR4, UR5, UR4, 0x18 ;  /* 0x0000000405047291 */ /* 0x004fcc000f8ec0ff */
[----:B------:R-:W-:-:S05]  /*00e0*/  LEA R5, R9, UR4, 0x2 ;  /* 0x0000000409057c11 */ /* 0x000fca000f8e10ff */
[----:B----4-:R0:W-:Y:S01]  /*00f0*/  STS [R5], R0 ;  /* 0x0000000005007388 */ /* 0x0101e20000000800 */
[----:B------:R-:W-:Y:S06]  /*0100*/  BAR.SYNC.DEFER_BLOCKING 0x0 ;  /* 0x0000000000007b1d */ /* 0x000fec0000010000 */
[----:B------:R-:W-:Y:S05]  /*0110*/  BRA.U !UP0, `(.L_x_0) ;  /* 0x0000000108447547 */ /* 0x000fea000b800000 */
[----:B------:R-:W-:Y:S01]  /*0120*/  HFMA2 R3, -RZ, RZ, 0, 5.9604644775390625e-08 ;  /* 0x00000001ff037431 */ /* 0x000fe200000001ff */
[----:B0-----:R-:W-:Y:S01]  /*0130*/  LEA R0, R9, 0x2, 0x1 ;  /* 0x0000000209007811 */ /* 0x001fe200078e08ff */
[----:B------:R-:W0:Y:S01]  /*0140*/  LDCU UR6, c[0x0][0x390] ;  /* 0x00007200ff0677ac */ /* 0x000e220008000800 */
[----:B------:R-:W-:-:S05]  /*0150*/  NOP ;  /* 0x0000000000007918 */ /* 0x000fca0000000000 */
.L_x_1:
[----:B------:R-:W-:-:S05]  /*0160*/  IMAD R2, R0, R3, RZ ;  /* 0x0000000300027224 */ /* 0x000fca00078e02ff */
[----:B0-----:R-:W-:-:S13]  /*0170*/  ISETP.GE.AND P0, PT, R2, UR6, PT ;  /* 0x0000000602007c0c */ /* 0x001fda000bf06270 */
[----:B------:R-:W-:-:S05]  /*0180*/  @!P0 IMAD.IADD R2, R2, 0x1, -R3 ;  /* 0x0000000102028824 */ /* 0x000fca00078e0a03 */
[----:B------:R-:W-:-:S05]  /*0190*/  @!P0 LEA R2, R2, UR4, 0x2 ;  /* 0x0000000402028c11 */ /* 0x000fca000f8e10ff */
[C---:B------:R-:W-:Y:S01]  /*01a0*/  @!P0 IMAD R4, R3.reuse, 0x4, R2 ;  /* 0x0000000403048824 */ /* 0x040fe200078e0202 */
[----:B------:R-:W-:Y:S01]  /*01b0*/  SHF.L.U32 R3, R3, 0x1, RZ ;  /* 0x0000000103037819 */ /* 0x000fe200000006ff */
[----:B------:R-:W-:Y:S04]  /*01c0*/  @!P0 LDS R2, [R2] ;  /* 0x0000000002028984 */ /* 0x000fe80000000800 */
[----:B------:R-:W0:Y:S02]  /*01d0*/  @!P0 LDS R7, [R4] ;  /* 0x0000000004078984 */ /* 0x000e240000000800 */
[----:B0-----:R-:W-:-:S05]  /*01e0*/  @!P0 FADD R7, R2, R7 ;  /* 0x0000000702078221 */ /* 0x001fca0000000000 */
[----:B------:R1:W-:Y:S01]  /*01f0*/  @!P0 STS [R4], R7 ;  /* 0x0000000704008388 */ /* 0x0003e20000000800 */
[----:B------:R-:W-:Y:S01]  /*0200*/  BAR.SYNC.DEFER_BLOCKING 0x0 ;  /* 0x0000000000007b1d */ /* 0x000fe20000010000 */
[----:B------:R-:W-:-:S13]  /*0210*/  ISETP.GE.AND P0, PT, R3, UR6, PT ;  /* 0x0000000603007c0c */ /* 0x000fda000bf06270 */
[----:B-1----:R-:W-:Y:S05]  /*0220*/  @!P0 BRA `(.L_x_1) ;  /* 0xfffffffc00cc8947 */ /* 0x002fea000383ffff */
.L_x_0:
[----:B------:R-:W-:-:S04]  /*0230*/  USHF.R.S32.HI UR5, URZ, 0x1, UR6 ;  /* 0x00000001ff057899 */ /* 0x000fc80008011406 */
[----:B------:R-:W-:-:S09]  /*0240*/  UISETP.GE.AND UP0, UPT, UR5, 0x1, UPT ;  /* 0x000000010500788c */ /* 0x000fd2000bf06270 */
[----:B------:R-:W-:Y:S05]  /*0250*/  BRA.U !UP0, `(.L_x_2) ;  /* 0x0000000108407547 */ /* 0x000fea000b800000 */
[----:B0-----:R-:W-:Y:S01]  /*0260*/  IMAD.U32 R0, RZ, RZ, UR5 ;  /* 0x00000005ff007e24 */ /* 0x001fe2000f8e00ff */
[----:B------:R-:W-:Y:S01]  /*0270*/  LEA R11, R9, 0x2, 0x1 ;  /* 0x00000002090b7811 */ /* 0x000fe200078e08ff */
[----:B------:R-:W0:Y:S01]  /*0280*/  LDCU UR6, c[0x0][0x390] ;  /* 0x00007200ff0677ac */ /* 0x000e220008000800 */
[----:B------:R-:W-:-:S05]  /*0290*/  NOP ;  /* 0x0000000000007918 */ /* 0x000fca0000000000 */
.L_x_3:
[----:B------:R-:W-:-:S05]  /*02a0*/  IMAD R3, R11, R0, RZ ;  /* 0x000000000b037224 */ /* 0x000fca00078e02ff */
[----:B0-----:R-:W-:-:S13]  /*02b0*/  ISETP.GE.AND P0, PT, R3, UR6, PT ;  /* 0x0000000603007c0c */ /* 0x001fda000bf06270 */
[----:B------:R-:W-:-:S04]  /*02c0*/  @!P0 LEA R3, R3, UR4, 0x2 ;  /* 0x0000000403038c11 */ /* 0x000fc8000f8e10ff */
[----:B------:R-:W-:Y:S02]  /*02d0*/  @!P0 LEA R2, R0, R3, 0x2 ;  /* 0x0000000300028211 */ /* 0x000fe400078e10ff */
[----:B------:R-:W-:Y:S04]  /*02e0*/  @!P0 LDS R3, [R3] ;  /* 0x0000000003038984 */ /* 0x000fe80000000800 */
[----:B------:R-:W0:Y:S02]  /*02f0*/  @!P0 LDS R4, [R2] ;  /* 0x0000000002048984 */ /* 0x000e240000000800 */
[----:B0-----:R-:W-:-:S05]  /*0300*/  @!P0 FADD R7, R3, R4 ;  /* 0x0000000403078221 */ /* 0x001fca0000000000 */
[----:B------:R1:W-:Y:S01]  /*0310*/  @!P0 STS [R2], R7 ;  /* 0x0000000702008388 */ /* 0x0003e20000000800 */
[----:B------:R-:W-:Y:S01]  /*0320*/  BAR.SYNC.DEFER_BLOCKING 0x0 ;  /* 0x0000000000007b1d */ /* 0x000fe20000010000 */
[----:B------:R-:W-:Y:S02]  /*0330*/  ISETP.GT.U32.AND P0, PT, R0, 0x1, PT ;  /* 0x000000010000780c */ /* 0x000fe40003f04070 */
[----:B------:R-:W-:-:S11]  /*0340*/  SHF.R.U32.HI R0, RZ, 0x1, R0 ;  /* 0x00000001ff007819 */ /* 0x000fd60000011600 */
[----:B-1----:R-:W-:Y:S05]  /*0350*/  @P0 BRA `(.L_x_3) ;  /* 0xfffffffc00d00947 */ /* 0x002fea000383ffff */
.L_x_2:
[----:B0-----:R-:W0:Y:S01]  /*0360*/  LDS R5, [R5] ;  /* 0x0000000005057984 */ /* 0x001e220000000800 */
[----:B------:R-:W1:Y:S02]  /*0370*/  LDC.64 R2, c[0x0][0x380] ;  /* 0x0000e000ff027b82 */ /* 0x000e640000000a00 */
[----:B-1----:R-:W-:-:S05]  /*0380*/  IMAD.WIDE.U32 R2, R9, 0x4, R2 ;  /* 0x0000000409027825 */ /* 0x002fca00078e0002 */
[----:B0-----:R-:W-:Y:S01]  /*0390*/  STG.E desc[UR8][R2.64], R5 ;  /* 0x0000000502007986 */ /* 0x001fe2000c101908 */
[----:B------:R-:W-:Y:S06]  /*03a0*/  BAR.SYNC.DEFER_BLOCKING 0x0 ;  /* 0x0000000000007b1d */ /* 0x000fec0000010000 */
[----:B------:R-:W-:Y:S05]  /*03b0*/  EXIT ;  /* 0x000000000000794d */ /* 0x000fea0003800000 */
.L_x_4:
[----:B------:R-:W-:-:S00]  /*03c0*/  BRA `(.L_x_4) ;  /* 0xfffffffc00fc7947 */ /* 0x000fc0000383ffff */
[----:B------:R-:W-:-:S00]  /*03d0*/  NOP ;  /* 0x0000000000007918 */ /* 0x000fc00000000000 */
        /* <DEDUP_REMOVED lines=10> */
.L_x_5:


//--------------------- .nv.shared._Z13prescanKernelPfS_i --------------------------
	.section	.nv.shared._Z13prescanKernelPfS_i,"aw",@nobits
	.sectionflags	@""
	.align	16
	.zero		1024


//--------------------- .nv.shared.reserved.0     --------------------------
	.section	.nv.shared.reserved.0,"aw",@nobits
	.weak		__nv_reservedSMEM_offset_0_alias
	.size		__nv_reservedSMEM_offset_0_alias, 0, 64
	.other		__nv_reservedSMEM_offset_0_alias,@"STO_CUDA_RESERVED_SHARED STV_DEFAULT"
__nv_reservedSMEM_offset_0_alias:
	.zero		0
	.zero		64


//--------------------- .nv.constant0._Z13prescanKernelPfS_i --------------------------
	.section	.nv.constant0._Z13prescanKernelPfS_i,"a",@progbits
	.sectionflags	@""
	.align	4
.nv.constant0._Z13prescanKernelPfS_i:
	.zero		916


//--------------------- SYMBOLS --------------------------

	.type		.nv.reservedSmem.offset0,@object
	.size		.nv.reservedSmem.offset0,0x4
	.type		.nv.reservedSmem.cap,@object
	.size		.nv.reservedSmem.cap,0x4
